//
// Generated by NVIDIA NVVM Compiler
//
// Compiler Build ID: CL-36424714
// Cuda compilation tools, release 13.0, V13.0.88
// Based on NVVM 20.0.0
//

.version 9.0
.target sm_100
.address_size 64

	// .globl	_Z9mergePassPiS_ii

.visible .entry _Z9mergePassPiS_ii(
	.param .u64 .ptr .align 1 _Z9mergePassPiS_ii_param_0,
	.param .u64 .ptr .align 1 _Z9mergePassPiS_ii_param_1,
	.param .u32 _Z9mergePassPiS_ii_param_2,
	.param .u32 _Z9mergePassPiS_ii_param_3
)
{
	.reg .pred 	%p<19>;
	.reg .b32 	%r<98>;
	.reg .b64 	%rd<31>;

	ld.param.u64 	%rd7, [_Z9mergePassPiS_ii_param_0];
	ld.param.u64 	%rd8, [_Z9mergePassPiS_ii_param_1];
	ld.param.u32 	%r49, [_Z9mergePassPiS_ii_param_2];
	ld.param.u32 	%r50, [_Z9mergePassPiS_ii_param_3];
	cvta.to.global.u64 	%rd1, %rd8;
	cvta.to.global.u64 	%rd2, %rd7;
	mov.u32 	%r51, %ctaid.x;
	mul.lo.s32 	%r52, %r51, %r49;
	shl.b32 	%r77, %r52, 1;
	add.s32 	%r53, %r77, %r49;
	min.s32 	%r2, %r53, %r50;
	add.s32 	%r54, %r53, %r49;
	min.s32 	%r3, %r54, %r50;
	setp.ge.s32 	%p1, %r77, %r2;
	setp.ge.s32 	%p2, %r53, %r3;
	or.pred  	%p3, %p1, %p2;
	mov.u32 	%r78, %r2;
	mov.u32 	%r86, %r77;
	@%p3 bra 	$L__BB0_1;
	bra.uni 	$L__BB0_16;
$L__BB0_1:
	setp.ge.s32 	%p9, %r77, %r2;
	@%p9 bra 	$L__BB0_8;
	sub.s32 	%r63, %r2, %r77;
	and.b32  	%r7, %r63, 3;
	setp.eq.s32 	%p10, %r7, 0;
	mov.u32 	%r84, %r77;
	@%p10 bra 	$L__BB0_5;
	neg.s32 	%r80, %r7;
	mov.u32 	%r84, %r77;
$L__BB0_4:
	.pragma "nounroll";
	mul.wide.s32 	%rd15, %r86, 4;
	add.s64 	%rd16, %rd1, %rd15;
	mul.wide.s32 	%rd17, %r84, 4;
	add.s64 	%rd18, %rd2, %rd17;
	add.s32 	%r84, %r84, 1;
	ld.global.u32 	%r64, [%rd18];
	add.s32 	%r86, %r86, 1;
	st.global.u32 	[%rd16], %r64;
	add.s32 	%r80, %r80, 1;
	setp.ne.s32 	%p11, %r80, 0;
	@%p11 bra 	$L__BB0_4;
$L__BB0_5:
	sub.s32 	%r65, %r77, %r2;
	setp.gt.u32 	%p12, %r65, -4;
	@%p12 bra 	$L__BB0_8;
	add.s64 	%rd3, %rd2, 8;
	sub.s32 	%r92, %r84, %r2;
	add.s64 	%rd4, %rd1, 8;
$L__BB0_7:
	mul.wide.s32 	%rd19, %r84, 4;
	add.s64 	%rd20, %rd3, %rd19;
	mul.wide.s32 	%rd21, %r86, 4;
	add.s64 	%rd22, %rd4, %rd21;
	ld.global.u32 	%r66, [%rd20+-8];
	st.global.u32 	[%rd22+-8], %r66;
	ld.global.u32 	%r67, [%rd20+-4];
	st.global.u32 	[%rd22+-4], %r67;
	ld.global.u32 	%r68, [%rd20];
	st.global.u32 	[%rd22], %r68;
	add.s32 	%r84, %r84, 4;
	ld.global.u32 	%r69, [%rd20+4];
	add.s32 	%r86, %r86, 4;
	st.global.u32 	[%rd22+4], %r69;
	add.s32 	%r92, %r92, 4;
	setp.eq.s32 	%p13, %r92, 0;
	@%p13 bra 	$L__BB0_8;
	bra.uni 	$L__BB0_7;
$L__BB0_8:
	setp.ge.s32 	%p14, %r78, %r3;
	@%p14 bra 	$L__BB0_15;
	sub.s32 	%r70, %r3, %r78;
	and.b32  	%r26, %r70, 3;
	setp.eq.s32 	%p15, %r26, 0;
	mov.u32 	%r91, %r78;
	@%p15 bra 	$L__BB0_12;
	neg.s32 	%r87, %r26;
	mov.u32 	%r91, %r78;
$L__BB0_11:
	.pragma "nounroll";
	mul.wide.s32 	%rd23, %r86, 4;
	add.s64 	%rd24, %rd1, %rd23;
	mul.wide.s32 	%rd25, %r91, 4;
	add.s64 	%rd26, %rd2, %rd25;
	add.s32 	%r91, %r91, 1;
	ld.global.u32 	%r71, [%rd26];
	add.s32 	%r86, %r86, 1;
	st.global.u32 	[%rd24], %r71;
	add.s32 	%r87, %r87, 1;
	setp.ne.s32 	%p16, %r87, 0;
	@%p16 bra 	$L__BB0_11;
$L__BB0_12:
	sub.s32 	%r72, %r78, %r3;
	setp.gt.u32 	%p17, %r72, -4;
	@%p17 bra 	$L__BB0_15;
	add.s64 	%rd5, %rd2, 8;
	sub.s32 	%r95, %r91, %r3;
	add.s64 	%rd6, %rd1, 8;
$L__BB0_14:
	mul.wide.s32 	%rd27, %r91, 4;
	add.s64 	%rd28, %rd5, %rd27;
	mul.wide.s32 	%rd29, %r86, 4;
	add.s64 	%rd30, %rd6, %rd29;
	ld.global.u32 	%r73, [%rd28+-8];
	st.global.u32 	[%rd30+-8], %r73;
	ld.global.u32 	%r74, [%rd28+-4];
	st.global.u32 	[%rd30+-4], %r74;
	ld.global.u32 	%r75, [%rd28];
	st.global.u32 	[%rd30], %r75;
	add.s32 	%r91, %r91, 4;
	ld.global.u32 	%r76, [%rd28+4];
	add.s32 	%r86, %r86, 4;
	st.global.u32 	[%rd30+4], %r76;
	add.s32 	%r95, %r95, 4;
	setp.ne.s32 	%p18, %r95, 0;
	@%p18 bra 	$L__BB0_14;
$L__BB0_15:
	ret;
$L__BB0_16:
	mul.wide.s32 	%rd9, %r77, 4;
	add.s64 	%rd10, %rd2, %rd9;
	ld.global.u32 	%r55, [%rd10];
	mul.wide.s32 	%rd11, %r78, 4;
	add.s64 	%rd12, %rd2, %rd11;
	ld.global.u32 	%r57, [%rd12];
	setp.ge.s32 	%p4, %r55, %r57;
	setp.lt.s32 	%p5, %r55, %r57;
	selp.u32 	%r59, 1, 0, %p5;
	add.s32 	%r77, %r77, %r59;
	selp.u32 	%r60, 1, 0, %p4;
	add.s32 	%r78, %r78, %r60;
	min.s32 	%r61, %r55, %r57;
	add.s32 	%r24, %r86, 1;
	mul.wide.s32 	%rd13, %r86, 4;
	add.s64 	%rd14, %rd1, %rd13;
	st.global.u32 	[%rd14], %r61;
	setp.lt.s32 	%p6, %r77, %r2;
	setp.lt.s32 	%p7, %r78, %r3;
	and.pred  	%p8, %p6, %p7;
	mov.u32 	%r86, %r24;
	@%p8 bra 	$L__BB0_16;
	bra.uni 	$L__BB0_1;

}


// ===== COMPILED SASS (sm_100) =====

	.target	sm_100

	.elftype	@"ET_EXEC"


//--------------------- .note.nv.tkinfo           --------------------------
	.section	.note.nv.tkinfo,"",@"SHT_NOTE"
	.sectionflags	@"SHF_NOTE_NV_TKINFO"
	.tkinfo
        /*0018*/ 	.word	0x00000002
        /*0030*/ 	.string	""
        /*0030*/ 	.string	"ptxas"
        /*0030*/ 	.string	"Cuda compilation tools, release 13.0, V13.0.88"
        /*0030*/ 	.string	"Build cuda_13.0.r13.0/compiler.36424714_0"
        /*0030*/ 	.string	"-arch sm_100 -m 64 "



//--------------------- .note.nv.cuinfo           --------------------------
	.section	.note.nv.cuinfo,"",@"SHT_NOTE"
	.sectionflags	@"SHF_NOTE_NV_CUINFO"
        /*0018*/ 	.short	0x0002
        /*001a*/ 	.short	0x0064
        /*001c*/ 	.short	0x0082
	.zero		2


//--------------------- .nv.info                  --------------------------
	.section	.nv.info,"",@"SHT_CUDA_INFO"
	.align	4


	//----- nvinfo : EIATTR_REGCOUNT
	.align		4
        /*0000*/ 	.byte	0x04, 0x2f
        /*0002*/ 	.short	(.L_1 - .L_0)
	.align		4
.L_0:
        /*0004*/ 	.word	index@(_Z9mergePassPiS_ii)
        /*0008*/ 	.word	0x00000020


	//----- nvinfo : EIATTR_FRAME_SIZE
	.align		4
.L_1:
        /*000c*/ 	.byte	0x04, 0x11
        /*000e*/ 	.short	(.L_3 - .L_2)
	.align		4
.L_2:
        /*0010*/ 	.word	index@(_Z9mergePassPiS_ii)
        /*0014*/ 	.word	0x00000000


	//----- nvinfo : EIATTR_MIN_STACK_SIZE
	.align		4
.L_3:
        /*0018*/ 	.byte	0x04, 0x12
        /*001a*/ 	.short	(.L_5 - .L_4)
	.align		4
.L_4:
        /*001c*/ 	.word	index@(_Z9mergePassPiS_ii)
        /*0020*/ 	.word	0x00000000
.L_5:


//--------------------- .nv.compat                --------------------------
	.section	.nv.compat,"",@"SHT_CUDA_COMPAT_INFO"
	.align	4
        /*0000*/ 	.byte	0x02, 0x09, 0x00, 0x00, 0x02, 0x02, 0x01, 0x00, 0x02, 0x05, 0x05, 0x00, 0x03, 0x07, 0x01, 0x01
        /*0010*/ 	.byte	0x02, 0x03, 0x00, 0x00, 0x02, 0x06, 0x01, 0x00, 0x04, 0x0b, 0x08, 0x00, 0x09, 0x00, 0x00, 0x00
        /*0020*/ 	.byte	0x00, 0x00, 0x00, 0x00


//--------------------- .nv.info._Z9mergePassPiS_ii --------------------------
	.section	.nv.info._Z9mergePassPiS_ii,"",@"SHT_CUDA_INFO"
	.sectionflags	@""
	.align	4


	//----- nvinfo : EIATTR_CUDA_API_VERSION
	.align		4
        /*0000*/ 	.byte	0x04, 0x37
        /*0002*/ 	.short	(.L_7 - .L_6)
.L_6:
        /*0004*/ 	.word	0x00000082


	//----- nvinfo : EIATTR_KPARAM_INFO
	.align		4
.L_7:
        /*0008*/ 	.byte	0x04, 0x17
        /*000a*/ 	.short	(.L_9 - .L_8)
.L_8:
        /*000c*/ 	.word	0x00000000
        /*0010*/ 	.short	0x0003
        /*0012*/ 	.short	0x0014
        /*0014*/ 	.byte	0x00, 0xf0, 0x11, 0x00


	//----- nvinfo : EIATTR_KPARAM_INFO
	.align		4
.L_9:
        /*0018*/ 	.byte	0x04, 0x17
        /*001a*/ 	.short	(.L_11 - .L_10)
.L_10:
        /*001c*/ 	.word	0x00000000
        /*0020*/ 	.short	0x0002
        /*0022*/ 	.short	0x0010
        /*0024*/ 	.byte	0x00, 0xf0, 0x11, 0x00


	//----- nvinfo : EIATTR_KPARAM_INFO
	.align		4
.L_11:
        /*0028*/ 	.byte	0x04, 0x17
        /*002a*/ 	.short	(.L_13 - .L_12)
.L_12:
        /*002c*/ 	.word	0x00000000
        /*0030*/ 	.short	0x0001
        /*0032*/ 	.short	0x0008
        /*0034*/ 	.byte	0x00, 0xf5, 0x21, 0x00


	//----- nvinfo : EIATTR_KPARAM_INFO
	.align		4
.L_13:
        /*0038*/ 	.byte	0x04, 0x17
        /*003a*/ 	.short	(.L_15 - .L_14)
.L_14:
        /*003c*/ 	.word	0x00000000
        /*0040*/ 	.short	0x0000
        /*0042*/ 	.short	0x0000
        /*0044*/ 	.byte	0x00, 0xf5, 0x21, 0x00


	//----- nvinfo : EIATTR_SPARSE_MMA_MASK
	.align		4
.L_15:
        /*0048*/ 	.byte	0x03, 0x50
        /*004a*/ 	.short	0x0000


	//----- nvinfo : EIATTR_MAXREG_COUNT
	.align		4
        /*004c*/ 	.byte	0x03, 0x1b
        /*004e*/ 	.short	0x00ff


	//----- nvinfo : EIATTR_MERCURY_ISA_VERSION
	.align		4
        /*0050*/ 	.byte	0x03, 0x5f
        /*0052*/ 	.short	0x0101


	//----- nvinfo : EIATTR_VRC_CTA_INIT_COUNT
	.align		4
        /*0054*/ 	.byte	0x02, 0x4a
	.zero		1
	.zero		1


	//----- nvinfo : EIATTR_EXIT_INSTR_OFFSETS
	.align		4
        /*0058*/ 	.byte	0x04, 0x1c
        /*005a*/ 	.short	(.L_17 - .L_16)


	//   ....[0]....
.L_16:
        /*005c*/ 	.word	0x00000a90


	//   ....[1]....
        /*0060*/ 	.word	0x00000bb0


	//   ....[2]....
        /*0064*/ 	.word	0x000011b0


	//   ....[3]....
        /*0068*/ 	.word	0x000012b0


	//----- nvinfo : EIATTR_CBANK_PARAM_SIZE
	.align		4
.L_17:
        /*006c*/ 	.byte	0x03, 0x19
        /*006e*/ 	.short	0x0018


	//----- nvinfo : EIATTR_PARAM_CBANK
	.align		4
        /*0070*/ 	.byte	0x04, 0x0a
        /*0072*/ 	.short	(.L_19 - .L_18)
	.align		4
.L_18:
        /*0074*/ 	.word	index@(.nv.constant0._Z9mergePassPiS_ii)
        /*0078*/ 	.short	0x0380
        /*007a*/ 	.short	0x0018


	//----- nvinfo : EIATTR_SW_WAR
	.align		4
.L_19:
        /*007c*/ 	.byte	0x04, 0x36
        /*007e*/ 	.short	(.L_21 - .L_20)
.L_20:
        /*0080*/ 	.word	0x00000008
.L_21:


//--------------------- .nv.callgraph             --------------------------
	.section	.nv.callgraph,"",@"SHT_CUDA_CALLGRAPH"
	.align	4
	.sectionentsize	8
	.align		4
        /*0000*/ 	.word	0x00000000
	.align		4
        /*0004*/ 	.word	0xffffffff
	.align		4
        /*0008*/ 	.word	0x00000000
	.align		4
        /*000c*/ 	.word	0xfffffffe
	.align		4
        /*0010*/ 	.word	0x00000000
	.align		4
        /*0014*/ 	.word	0xfffffffd
	.align		4
        /*0018*/ 	.word	0x00000000
	.align		4
        /*001c*/ 	.word	0xfffffffc


//--------------------- .text._Z9mergePassPiS_ii  --------------------------
	.section	.text._Z9mergePassPiS_ii,"ax",@progbits
	.align	128
        .global         _Z9mergePassPiS_ii
        .type           _Z9mergePassPiS_ii,@function
        .size           _Z9mergePassPiS_ii,(.L_x_16 - _Z9mergePassPiS_ii)
        .other          _Z9mergePassPiS_ii,@"STO_CUDA_ENTRY STV_DEFAULT"
_Z9mergePassPiS_ii:
.text._Z9mergePassPiS_ii:
[----:B------:R-:W-:Y:S08]  /*0000*/  LDC R1, c[0x0][0x37c] ;  /* 0x0000df00ff017b82 */ /* 0x000ff00000000800 */
[----:B------:R-:W0:Y:S08]  /*0010*/  S2UR UR4, SR_CTAID.X ;  /* 0x00000000000479c3 */ /* 0x000e300000002500 */
[----:B------:R-:W0:Y:S08]  /*0020*/  LDC.64 R6, c[0x0][0x390] ;  /* 0x0000e400ff067b82 */ /* 0x000e300000000a00 */
[----:B------:R-:W1:Y:S01]  /*0030*/  LDC.64 R8, c[0x0][0x388] ;  /* 0x0000e200ff087b82 */ /* 0x000e620000000a00 */
[----:B0-----:R-:W-:Y:S01]  /*0040*/  IMAD R3, R6, UR4, RZ ;  /* 0x0000000406037c24 */ /* 0x001fe2000f8e02ff */
[----:B------:R-:W0:Y:S03]  /*0050*/  LDCU.64 UR4, c[0x0][0x358] ;  /* 0x00006b00ff0477ac */ /* 0x000e260008000a00 */
[----:B------:R-:W-:-:S04]  /*0060*/  IMAD.SHL.U32 R3, R3, 0x2, RZ ;  /* 0x0000000203037824 */ /* 0x000fc800078e00ff */
[----:B------:R-:W-:Y:S01]  /*0070*/  IMAD.IADD R4, R3, 0x1, R6 ;  /* 0x0000000103047824 */ /* 0x000fe200078e0206 */
[----:B------:R-:W-:-:S04]  /*0080*/  MOV R17, R3 ;  /* 0x0000000300117202 */ /* 0x000fc80000000f00 */
[C---:B------:R-:W-:Y:S02]  /*0090*/  VIADDMNMX R0, R4.reuse, R6, R7, PT ;  /* 0x0000000604007246 */ /* 0x040fe40003800107 */
[C---:B------:R-:W-:Y:S02]  /*00a0*/  VIMNMX R2, PT, PT, R4.reuse, R7, PT ;  /* 0x0000000704027248 */ /* 0x040fe40003fe0100 */
[----:B------:R-:W-:Y:S02]  /*00b0*/  ISETP.GE.AND P0, PT, R4, R0, PT ;  /* 0x000000000400720c */ /* 0x000fe40003f06270 */
[----:B------:R-:W2:Y:S01]  /*00c0*/  LDC.64 R4, c[0x0][0x380] ;  /* 0x0000e000ff047b82 */ /* 0x000ea20000000a00 */
[----:B------:R-:W-:Y:S01]  /*00d0*/  IMAD.MOV.U32 R7, RZ, RZ, R2 ;  /* 0x000000ffff077224 */ /* 0x000fe200078e0002 */
[----:B------:R-:W-:-:S13]  /*00e0*/  ISETP.GE.OR P0, PT, R3, R2, P0 ;  /* 0x000000020300720c */ /* 0x000fda0000706670 */
[----:B01----:R-:W-:Y:S05]  /*00f0*/  @P0 BRA `(.L_x_0) ;  /* 0x00000000004c0947 */ /* 0x003fea0003800000 */
.L_x_1:
[----:B--2---:R-:W-:-:S04]  /*0100*/  IMAD.WIDE R10, R17, 0x4, R4 ;  /* 0x00000004110a7825 */ /* 0x004fc800078e0204 */
[C---:B------:R-:W-:Y:S02]  /*0110*/  IMAD.WIDE R12, R7.reuse, 0x4, R4 ;  /* 0x00000004070c7825 */ /* 0x040fe400078e0204 */
[----:B------:R-:W2:Y:S04]  /*0120*/  LDG.E R10, desc[UR4][R10.64] ;  /* 0x000000040a0a7981 */ /* 0x000ea8000c1e1900 */
[----:B------:R-:W2:Y:S01]  /*0130*/  LDG.E R13, desc[UR4][R12.64] ;  /* 0x000000040c0d7981 */ /* 0x000ea2000c1e1900 */
[----:B------:R-:W-:Y:S01]  /*0140*/  VIADD R21, R7, 0x1 ;  /* 0x0000000107157836 */ /* 0x000fe20000000000 */
[----:B------:R-:W-:Y:S01]  /*0150*/  IADD3 R19, PT, PT, R17, 0x1, RZ ;  /* 0x0000000111137810 */ /* 0x000fe20007ffe0ff */
[C---:B------:R-:W-:Y:S01]  /*0160*/  IMAD.WIDE R14, R3.reuse, 0x4, R8 ;  /* 0x00000004030e7825 */ /* 0x040fe200078e0208 */
[----:B------:R-:W-:-:S02]  /*0170*/  IADD3 R3, PT, PT, R3, 0x1, RZ ;  /* 0x0000000103037810 */ /* 0x000fc40007ffe0ff */
[CC--:B--2---:R-:W-:Y:S02]  /*0180*/  ISETP.GE.AND P0, PT, R10.reuse, R13.reuse, PT ;  /* 0x0000000d0a00720c */ /* 0x0c4fe40003f06270 */
[CC--:B------:R-:W-:Y:S02]  /*0190*/  ISETP.GE.AND P1, PT, R10.reuse, R13.reuse, PT ;  /* 0x0000000d0a00720c */ /* 0x0c0fe40003f26270 */
[----:B------:R-:W-:-:S05]  /*01a0*/  VIMNMX R23, PT, PT, R10, R13, PT ;  /* 0x0000000d0a177248 */ /* 0x000fca0003fe0100 */
[----:B------:R0:W-:Y:S04]  /*01b0*/  STG.E desc[UR4][R14.64], R23 ;  /* 0x000000170e007986 */ /* 0x0001e8000c101904 */
[----:B------:R-:W-:Y:S02]  /*01c0*/  @!P0 IMAD.MOV R21, RZ, RZ, R7 ;  /* 0x000000ffff158224 */ /* 0x000fe400078e0207 */
[----:B------:R-:W-:-:S03]  /*01d0*/  @P1 IADD3 R19, PT, PT, R17, RZ, RZ ;  /* 0x000000ff11131210 */ /* 0x000fc60007ffe0ff */
[----:B------:R-:W-:Y:S02]  /*01e0*/  ISETP.GE.AND P0, PT, R21, R0, PT ;  /* 0x000000001500720c */ /* 0x000fe40003f06270 */
[----:B------:R-:W-:Y:S01]  /*01f0*/  ISETP.LT.AND P1, PT, R19, R2, PT ;  /* 0x000000021300720c */ /* 0x000fe20003f21270 */
[----:B------:R-:W-:Y:S01]  /*0200*/  IMAD.MOV.U32 R17, RZ, RZ, R19 ;  /* 0x000000ffff117224 */ /* 0x000fe200078e0013 */
[----:B------:R-:W-:-:S11]  /*0210*/  MOV R7, R21 ;  /* 0x0000001500077202 */ /* 0x000fd60000000f00 */
[----:B0-----:R-:W-:Y:S05]  /*0220*/  @!P0 BRA P1, `(.L_x_1) ;  /* 0xfffffffc00b48947 */ /* 0x001fea000083ffff */
.L_x_0:
[----:B------:R-:W-:-:S13]  /*0230*/  ISETP.GE.AND P0, PT, R17, R2, PT ;  /* 0x000000021100720c */ /* 0x000fda0003f06270 */
[----:B------:R-:W-:Y:S05]  /*0240*/  @P0 BRA `(.L_x_2) ;  /* 0x00000008000c0947 */ /* 0x000fea0003800000 */
[C-C-:B--2---:R-:W-:Y:S01]  /*0250*/  IMAD.IADD R4, R2.reuse, 0x1, -R17.reuse ;  /* 0x0000000102047824 */ /* 0x144fe200078e0a11 */
[----:B------:R-:W-:Y:S01]  /*0260*/  IADD3 R5, PT, PT, -R2, R17, RZ ;  /* 0x0000001102057210 */ /* 0x000fe20007ffe1ff */
[----:B------:R-:W-:-:S03]  /*0270*/  IMAD.MOV.U32 R11, RZ, RZ, R17 ;  /* 0x000000ffff0b7224 */ /* 0x000fc600078e0011 */
[----:B------:R-:W-:Y:S02]  /*0280*/  LOP3.LUT P0, R4, R4, 0x3, RZ, 0xc0, !PT ;  /* 0x0000000304047812 */ /* 0x000fe4000780c0ff */
[----:B------:R-:W-:-:S11]  /*0290*/  ISETP.GT.U32.AND P1, PT, R5, -0x4, PT ;  /* 0xfffffffc0500780c */ /* 0x000fd60003f24070 */
[----:B------:R-:W-:Y:S05]  /*02a0*/  @!P0 BRA `(.L_x_3) ;  /* 0x0000000000348947 */ /* 0x000fea0003800000 */
[----:B------:R-:W0:Y:S01]  /*02b0*/  LDC.64 R14, c[0x0][0x380] ;  /* 0x0000e000ff0e7b82 */ /* 0x000e220000000a00 */
[----:B------:R-:W-:Y:S01]  /*02c0*/  IADD3 R6, PT, PT, -R4, RZ, RZ ;  /* 0x000000ff04067210 */ /* 0x000fe20007ffe1ff */
[----:B------:R-:W-:-:S06]  /*02d0*/  IMAD.MOV.U32 R11, RZ, RZ, R17 ;  /* 0x000000ffff0b7224 */ /* 0x000fcc00078e0011 */
[----:B------:R-:W1:Y:S02]  /*02e0*/  LDC.64 R8, c[0x0][0x388] ;  /* 0x0000e200ff087b82 */ /* 0x000e640000000a00 */
.L_x_4:
[----:B0-2---:R-:W-:-:S06]  /*02f0*/  IMAD.WIDE R4, R11, 0x4, R14 ;  /* 0x000000040b047825 */ /* 0x005fcc00078e020e */
[----:B------:R-:W2:Y:S01]  /*0300*/  LDG.E R5, desc[UR4][R4.64] ;  /* 0x0000000404057981 */ /* 0x000ea2000c1e1900 */
[----:B------:R-:W-:Y:S01]  /*0310*/  IADD3 R6, PT, PT, R6, 0x1, RZ ;  /* 0x0000000106067810 */ /* 0x000fe20007ffe0ff */
[C---:B-1----:R-:W-:Y:S01]  /*0320*/  IMAD.WIDE R12, R3.reuse, 0x4, R8 ;  /* 0x00000004030c7825 */ /* 0x042fe200078e0208 */
[----:B------:R-:W-:Y:S02]  /*0330*/  IADD3 R3, PT, PT, R3, 0x1, RZ ;  /* 0x0000000103037810 */ /* 0x000fe40007ffe0ff */
[----:B------:R-:W-:Y:S01]  /*0340*/  ISETP.NE.AND P0, PT, R6, RZ, PT ;  /* 0x000000ff0600720c */ /* 0x000fe20003f05270 */
[----:B------:R-:W-:Y:S01]  /*0350*/  VIADD R11, R11, 0x1 ;  /* 0x000000010b0b7836 */ /* 0x000fe20000000000 */
[----:B--2---:R2:W-:Y:S11]  /*0360*/  STG.E desc[UR4][R12.64], R5 ;  /* 0x000000050c007986 */ /* 0x0045f6000c101904 */
[----:B------:R-:W-:Y:S05]  /*0370*/  @P0 BRA `(.L_x_4) ;  /* 0xfffffffc00dc0947 */ /* 0x000fea000383ffff */
.L_x_3:
[----:B------:R-:W-:Y:S05]  /*0380*/  @P1 BRA `(.L_x_2) ;  /* 0x0000000400bc1947 */ /* 0x000fea0003800000 */
[----:B--2---:R-:W0:Y:S01]  /*0390*/  LDC.64 R4, c[0x0][0x388] ;  /* 0x0000e200ff047b82 */ /* 0x004e220000000a00 */
[----:B------:R-:W-:-:S05]  /*03a0*/  IMAD.IADD R2, R11, 0x1, -R2 ;  /* 0x000000010b027824 */ /* 0x000fca00078e0a02 */
[----:B------:R-:W-:Y:S02]  /*03b0*/  ISETP.GE.AND P0, PT, R2, RZ, PT ;  /* 0x000000ff0200720c */ /* 0x000fe40003f06270 */
[----:B------:R-:W1:Y:S01]  /*03c0*/  LDC.64 R8, c[0x0][0x380] ;  /* 0x0000e000ff087b82 */ /* 0x000e620000000a00 */
[----:B0-----:R-:W-:-:S05]  /*03d0*/  IADD3 R4, P2, PT, R4, 0x8, RZ ;  /* 0x0000000804047810 */ /* 0x001fca0007f5e0ff */
[----:B------:R-:W-:Y:S01]  /*03e0*/  IMAD.X R5, RZ, RZ, R5, P2 ;  /* 0x000000ffff057224 */ /* 0x000fe200010e0605 */
[----:B-1----:R-:W-:-:S04]  /*03f0*/  IADD3 R8, P1, PT, R8, 0x8, RZ ;  /* 0x0000000808087810 */ /* 0x002fc80007f3e0ff */
[----:B------:R-:W-:Y:S01]  /*0400*/  IADD3.X R9, PT, PT, RZ, R9, RZ, P1, !PT ;  /* 0x00000009ff097210 */ /* 0x000fe20000ffe4ff */
[----:B------:R-:W-:Y:S08]  /*0410*/  @P0 BRA `(.L_x_5) ;  /* 0x00000004005c0947 */ /* 0x000ff00003800000 */
[----:B------:R-:W-:Y:S02]  /*0420*/  IADD3 R6, PT, PT, -R2, RZ, RZ ;  /* 0x000000ff02067210 */ /* 0x000fe40007ffe1ff */
[----:B------:R-:W-:Y:S02]  /*0430*/  PLOP3.LUT P0, PT, PT, PT, PT, 0x80, 0x8 ;  /* 0x000000000008781c */ /* 0x000fe40003f0f070 */
[----:B------:R-:W-:-:S13]  /*0440*/  ISETP.GT.AND P1, PT, R6, 0xc, PT ;  /* 0x0000000c0600780c */ /* 0x000fda0003f24270 */
[----:B------:R-:W-:Y:S05]  /*0450*/  @!P1 BRA `(.L_x_6) ;  /* 0x0000000000d09947 */ /* 0x000fea0003800000 */
[----:B------:R-:W-:-:S13]  /*0460*/  PLOP3.LUT P0, PT, PT, PT, PT, 0x8, 0x80 ;  /* 0x000000000080781c */ /* 0x000fda0003f0e170 */
.L_x_7:
[----:B--2---:R-:W-:-:S05]  /*0470*/  IMAD.WIDE R18, R11, 0x4, R8 ;  /* 0x000000040b127825 */ /* 0x004fca00078e0208 */
[----:B------:R-:W2:Y:S01]  /*0480*/  LDG.E R17, desc[UR4][R18.64+-0x8] ;  /* 0xfffff80412117981 */ /* 0x000ea2000c1e1900 */
[----:B------:R-:W-:-:S05]  /*0490*/  IMAD.WIDE R12, R3, 0x4, R4 ;  /* 0x00000004030c7825 */ /* 0x000fca00078e0204 */
[----:B--2---:R0:W-:Y:S04]  /*04a0*/  STG.E desc[UR4][R12.64+-0x8], R17 ;  /* 0xfffff8110c007986 */ /* 0x0041e8000c101904 */
[----:B------:R-:W2:Y:S04]  /*04b0*/  LDG.E R21, desc[UR4][R18.64+-0x4] ;  /* 0xfffffc0412157981 */ /* 0x000ea8000c1e1900 */
[----:B--2---:R1:W-:Y:S04]  /*04c0*/  STG.E desc[UR4][R12.64+-0x4], R21 ;  /* 0xfffffc150c007986 */ /* 0x0043e8000c101904 */
[----:B------:R-:W2:Y:S01]  /*04d0*/  LDG.E R23, desc[UR4][R18.64] ;  /* 0x0000000412177981 */ /* 0x000ea2000c1e1900 */
[----:B------:R-:W-:-:S03]  /*04e0*/  VIADD R15, R11, 0x4 ;  /* 0x000000040b0f7836 */ /* 0x000fc60000000000 */
[----:B--2---:R2:W-:Y:S04]  /*04f0*/  STG.E desc[UR4][R12.64], R23 ;  /* 0x000000170c007986 */ /* 0x0045e8000c101904 */
[----:B------:R-:W3:Y:S01]  /*0500*/  LDG.E R25, desc[UR4][R18.64+0x4] ;  /* 0x0000040412197981 */ /* 0x000ee2000c1e1900 */
[----:B------:R-:W-:Y:S01]  /*0510*/  IMAD.WIDE R14, R15, 0x4, R8 ;  /* 0x000000040f0e7825 */ /* 0x000fe200078e0208 */
[----:B------:R-:W-:Y:S02]  /*0520*/  IADD3 R27, PT, PT, R3, 0x4, RZ ;  /* 0x00000004031b7810 */ /* 0x000fe40007ffe0ff */
[----:B---3--:R3:W-:Y:S04]  /*0530*/  STG.E desc[UR4][R12.64+0x4], R25 ;  /* 0x000004190c007986 */ /* 0x0087e8000c101904 */
[----:B------:R-:W4:Y:S01]  /*0540*/  LDG.E R29, desc[UR4][R14.64+-0x8] ;  /* 0xfffff8040e1d7981 */ /* 0x000f22000c1e1900 */
[----:B0-----:R-:W-:-:S05]  /*0550*/  IMAD.WIDE R16, R27, 0x4, R4 ;  /* 0x000000041b107825 */ /* 0x001fca00078e0204 */
[----:B----4-:R-:W-:Y:S04]  /*0560*/  STG.E desc[UR4][R16.64+-0x8], R29 ;  /* 0xfffff81d10007986 */ /* 0x010fe8000c101904 */
[----:B-1----:R-:W4:Y:S04]  /*0570*/  LDG.E R21, desc[UR4][R14.64+-0x4] ;  /* 0xfffffc040e157981 */ /* 0x002f28000c1e1900 */
[----:B----4-:R0:W-:Y:S04]  /*0580*/  STG.E desc[UR4][R16.64+-0x4], R21 ;  /* 0xfffffc1510007986 */ /* 0x0101e8000c101904 */
[----:B--2---:R-:W2:Y:S01]  /*0590*/  LDG.E R23, desc[UR4][R14.64] ;  /* 0x000000040e177981 */ /* 0x004ea2000c1e1900 */
[----:B------:R-:W-:-:S03]  /*05a0*/  VIADD R19, R11, 0x8 ;  /* 0x000000080b137836 */ /* 0x000fc60000000000 */
[----:B--2---:R1:W-:Y:S04]  /*05b0*/  STG.E desc[UR4][R16.64], R23 ;  /* 0x0000001710007986 */ /* 0x0043e8000c101904 */
[----:B------:R-:W2:Y:S01]  /*05c0*/  LDG.E R27, desc[UR4][R14.64+0x4] ;  /* 0x000004040e1b7981 */ /* 0x000ea2000c1e1900 */
[----:B---3--:R-:W-:Y:S01]  /*05d0*/  IMAD.WIDE R12, R19, 0x4, R8 ;  /* 0x00000004130c7825 */ /* 0x008fe200078e0208 */
[----:B------:R-:W-:Y:S02]  /*05e0*/  IADD3 R19, PT, PT, R3, 0x8, RZ ;  /* 0x0000000803137810 */ /* 0x000fe40007ffe0ff */
[----:B--2---:R2:W-:Y:S04]  /*05f0*/  STG.E desc[UR4][R16.64+0x4], R27 ;  /* 0x0000041b10007986 */ /* 0x0045e8000c101904 */
[----:B------:R-:W3:Y:S01]  /*0600*/  LDG.E R25, desc[UR4][R12.64+-0x8] ;  /* 0xfffff8040c197981 */ /* 0x000ee2000c1e1900 */
[----:B------:R-:W-:-:S05]  /*0610*/  IMAD.WIDE R18, R19, 0x4, R4 ;  /* 0x0000000413127825 */ /* 0x000fca00078e0204 */
[----:B---3--:R-:W-:Y:S04]  /*0620*/  STG.E desc[UR4][R18.64+-0x8], R25 ;  /* 0xfffff81912007986 */ /* 0x008fe8000c101904 */
[----:B0-----:R-:W3:Y:S04]  /*0630*/  LDG.E R21, desc[UR4][R12.64+-0x4] ;  /* 0xfffffc040c157981 */ /* 0x001ee8000c1e1900 */
[----:B---3--:R0:W-:Y:S04]  /*0640*/  STG.E desc[UR4][R18.64+-0x4], R21 ;  /* 0xfffffc1512007986 */ /* 0x0081e8000c101904 */
[----:B-1----:R-:W3:Y:S01]  /*0650*/  LDG.E R23, desc[UR4][R12.64] ;  /* 0x000000040c177981 */ /* 0x002ee2000c1e1900 */
[----:B------:R-:W-:-:S03]  /*0660*/  VIADD R15, R11, 0xc ;  /* 0x0000000c0b0f7836 */ /* 0x000fc60000000000 */
[----:B---3--:R1:W-:Y:S04]  /*0670*/  STG.E desc[UR4][R18.64], R23 ;  /* 0x0000001712007986 */ /* 0x0083e8000c101904 */
[----:B------:R-:W3:Y:S01]  /*0680*/  LDG.E R29, desc[UR4][R12.64+0x4] ;  /* 0x000004040c1d7981 */ /* 0x000ee2000c1e1900 */
[----:B------:R-:W-:Y:S01]  /*0690*/  IMAD.WIDE R14, R15, 0x4, R8 ;  /* 0x000000040f0e7825 */ /* 0x000fe200078e0208 */
[----:B--2---:R-:W-:Y:S02]  /*06a0*/  IADD3 R17, PT, PT, R3, 0xc, RZ ;  /* 0x0000000c03117810 */ /* 0x004fe40007ffe0ff */
[----:B---3--:R2:W-:Y:S04]  /*06b0*/  STG.E desc[UR4][R18.64+0x4], R29 ;  /* 0x0000041d12007986 */ /* 0x0085e8000c101904 */
[----:B------:R-:W3:Y:S01]  /*06c0*/  LDG.E R27, desc[UR4][R14.64+-0x8] ;  /* 0xfffff8040e1b7981 */ /* 0x000ee2000c1e1900 */
[----:B------:R-:W-:-:S05]  /*06d0*/  IMAD.WIDE R16, R17, 0x4, R4 ;  /* 0x0000000411107825 */ /* 0x000fca00078e0204 */
[----:B---3--:R2:W-:Y:S04]  /*06e0*/  STG.E desc[UR4][R16.64+-0x8], R27 ;  /* 0xfffff81b10007986 */ /* 0x0085e8000c101904 */
[----:B0-----:R-:W3:Y:S04]  /*06f0*/  LDG.E R21, desc[UR4][R14.64+-0x4] ;  /* 0xfffffc040e157981 */ /* 0x001ee8000c1e1900 */
[----:B---3--:R2:W-:Y:S04]  /*0700*/  STG.E desc[UR4][R16.64+-0x4], R21 ;  /* 0xfffffc1510007986 */ /* 0x0085e8000c101904 */
[----:B-1----:R-:W3:Y:S01]  /*0710*/  LDG.E R23, desc[UR4][R14.64] ;  /* 0x000000040e177981 */ /* 0x002ee2000c1e1900 */
[----:B------:R-:W-:-:S05]  /*0720*/  VIADD R2, R2, 0x10 ;  /* 0x0000001002027836 */ /* 0x000fca0000000000 */
[----:B------:R-:W-:Y:S01]  /*0730*/  ISETP.GE.AND P1, PT, R2, -0xc, PT ;  /* 0xfffffff40200780c */ /* 0x000fe20003f26270 */
[----:B---3--:R2:W-:Y:S04]  /*0740*/  STG.E desc[UR4][R16.64], R23 ;  /* 0x0000001710007986 */ /* 0x0085e8000c101904 */
[----:B------:R-:W3:Y:S01]  /*0750*/  LDG.E R13, desc[UR4][R14.64+0x4] ;  /* 0x000004040e0d7981 */ /* 0x000ee2000c1e1900 */
[----:B------:R-:W-:Y:S01]  /*0760*/  IADD3 R11, PT, PT, R11, 0x10, RZ ;  /* 0x000000100b0b7810 */ /* 0x000fe20007ffe0ff */
[----:B------:R-:W-:Y:S02]  /*0770*/  VIADD R3, R3, 0x10 ;  /* 0x0000001003037836 */ /* 0x000fe40000000000 */
[----:B---3--:R2:W-:Y:S04]  /*0780*/  STG.E desc[UR4][R16.64+0x4], R13 ;  /* 0x0000040d10007986 */ /* 0x0085e8000c101904 */
[----:B------:R-:W-:Y:S05]  /*0790*/  @!P1 BRA `(.L_x_7) ;  /* 0xfffffffc00349947 */ /* 0x000fea000383ffff */
.L_x_6:
[----:B------:R-:W-:-:S04]  /*07a0*/  IADD3 R6, PT, PT, -R2, RZ, RZ ;  /* 0x000000ff02067210 */ /* 0x000fc80007ffe1ff */
[----:B------:R-:W-:-:S13]  /*07b0*/  ISETP.GT.AND P1, PT, R6, 0x4, PT ;  /* 0x000000040600780c */ /* 0x000fda0003f24270 */
[----:B------:R-:W-:Y:S05]  /*07c0*/  @!P1 BRA `(.L_x_8) ;  /* 0x0000000000689947 */ /* 0x000fea0003800000 */
        /* <DEDUP_REMOVED lines=15> */
[----:B----4-:R3:W-:Y:S04]  /*08c0*/  STG.E desc[UR4][R18.64+-0x8], R29 ;  /* 0xfffff81d12007986 */ /* 0x0107e8000c101904 */
[----:B-1----:R-:W4:Y:S04]  /*08d0*/  LDG.E R21, desc[UR4][R14.64+-0x4] ;  /* 0xfffffc040e157981 */ /* 0x002f28000c1e1900 */
[----:B----4-:R3:W-:Y:S04]  /*08e0*/  STG.E desc[UR4][R18.64+-0x4], R21 ;  /* 0xfffffc1512007986 */ /* 0x0107e8000c101904 */
[----:B--2---:R-:W2:Y:S04]  /*08f0*/  LDG.E R23, desc[UR4][R14.64] ;  /* 0x000000040e177981 */ /* 0x004ea8000c1e1900 */
[----:B--2---:R3:W-:Y:S04]  /*0900*/  STG.E desc[UR4][R18.64], R23 ;  /* 0x0000001712007986 */ /* 0x0047e8000c101904 */
[----:B------:R-:W2:Y:S01]  /*0910*/  LDG.E R17, desc[UR4][R14.64+0x4] ;  /* 0x000004040e117981 */ /* 0x000ea2000c1e1900 */
[----:B------:R-:W-:Y:S01]  /*0920*/  PLOP3.LUT P0, PT, PT, PT, PT, 0x8, 0x80 ;  /* 0x000000000080781c */ /* 0x000fe20003f0e170 */
[----:B------:R-:W-:Y:S01]  /*0930*/  VIADD R2, R2, 0x8 ;  /* 0x0000000802027836 */ /* 0x000fe20000000000 */
[----:B------:R-:W-:Y:S01]  /*0940*/  IADD3 R11, PT, PT, R11, 0x8, RZ ;  /* 0x000000080b0b7810 */ /* 0x000fe20007ffe0ff */
[----:B------:R-:W-:Y:S01]  /*0950*/  VIADD R3, R3, 0x8 ;  /* 0x0000000803037836 */ /* 0x000fe20000000000 */
[----:B--2---:R3:W-:Y:S09]  /*0960*/  STG.E desc[UR4][R18.64+0x4], R17 ;  /* 0x0000041112007986 */ /* 0x0047f2000c101904 */
.L_x_8:
[----:B------:R-:W-:-:S13]  /*0970*/  ISETP.EQ.AND P1, PT, R2, RZ, PT ;  /* 0x000000ff0200720c */ /* 0x000fda0003f22270 */
[----:B------:R-:W-:Y:S05]  /*0980*/  @!P0 BRA P1, `(.L_x_2) ;  /* 0x00000000003c8947 */ /* 0x000fea0000800000 */
.L_x_5:
[----:B--23--:R-:W-:-:S05]  /*0990*/  IMAD.WIDE R12, R11, 0x4, R8 ;  /* 0x000000040b0c7825 */ /* 0x00cfca00078e0208 */
[----:B0-----:R-:W2:Y:S01]  /*09a0*/  LDG.E R17, desc[UR4][R12.64+-0x8] ;  /* 0xfffff8040c117981 */ /* 0x001ea2000c1e1900 */
[----:B------:R-:W-:-:S05]  /*09b0*/  IMAD.WIDE R14, R3, 0x4, R4 ;  /* 0x00000004030e7825 */ /* 0x000fca00078e0204 */
[----:B--2---:R0:W-:Y:S04]  /*09c0*/  STG.E desc[UR4][R14.64+-0x8], R17 ;  /* 0xfffff8110e007986 */ /* 0x0041e8000c101904 */
[----:B------:R-:W2:Y:S04]  /*09d0*/  LDG.E R19, desc[UR4][R12.64+-0x4] ;  /* 0xfffffc040c137981 */ /* 0x000ea8000c1e1900 */
[----:B--2---:R0:W-:Y:S04]  /*09e0*/  STG.E desc[UR4][R14.64+-0x4], R19 ;  /* 0xfffffc130e007986 */ /* 0x0041e8000c101904 */
[----:B------:R-:W2:Y:S01]  /*09f0*/  LDG.E R21, desc[UR4][R12.64] ;  /* 0x000000040c157981 */ /* 0x000ea2000c1e1900 */
[----:B------:R-:W-:-:S04]  /*0a00*/  IADD3 R2, PT, PT, R2, 0x4, RZ ;  /* 0x0000000402027810 */ /* 0x000fc80007ffe0ff */
[----:B------:R-:W-:Y:S01]  /*0a10*/  ISETP.NE.AND P0, PT, R2, RZ, PT ;  /* 0x000000ff0200720c */ /* 0x000fe20003f05270 */
[----:B--2---:R0:W-:Y:S04]  /*0a20*/  STG.E desc[UR4][R14.64], R21 ;  /* 0x000000150e007986 */ /* 0x0041e8000c101904 */
[----:B------:R-:W2:Y:S01]  /*0a30*/  LDG.E R23, desc[UR4][R12.64+0x4] ;  /* 0x000004040c177981 */ /* 0x000ea2000c1e1900 */
[----:B------:R-:W-:Y:S01]  /*0a40*/  VIADD R11, R11, 0x4 ;  /* 0x000000040b0b7836 */ /* 0x000fe20000000000 */
[----:B------:R-:W-:Y:S02]  /*0a50*/  IADD3 R3, PT, PT, R3, 0x4, RZ ;  /* 0x0000000403037810 */ /* 0x000fe40007ffe0ff */
[----:B--2---:R0:W-:Y:S04]  /*0a60*/  STG.E desc[UR4][R14.64+0x4], R23 ;  /* 0x000004170e007986 */ /* 0x0041e8000c101904 */
[----:B------:R-:W-:Y:S05]  /*0a70*/  @P0 BRA `(.L_x_5) ;  /* 0xfffffffc00c40947 */ /* 0x000fea000383ffff */
.L_x_2:
[----:B------:R-:W-:-:S13]  /*0a80*/  ISETP.GE.AND P0, PT, R7, R0, PT ;  /* 0x000000000700720c */ /* 0x000fda0003f06270 */
[----:B------:R-:W-:Y:S05]  /*0a90*/  @P0 EXIT ;  /* 0x000000000000094d */ /* 0x000fea0003800000 */
[C---:B------:R-:W-:Y:S01]  /*0aa0*/  IMAD.IADD R2, R0.reuse, 0x1, -R7 ;  /* 0x0000000100027824 */ /* 0x040fe200078e0a07 */
[----:B--2---:R-:W-:-:S04]  /*0ab0*/  IADD3 R4, PT, PT, -R0, R7, RZ ;  /* 0x0000000700047210 */ /* 0x004fc80007ffe1ff */
[----:B------:R-:W-:Y:S02]  /*0ac0*/  LOP3.LUT P0, R2, R2, 0x3, RZ, 0xc0, !PT ;  /* 0x0000000302027812 */ /* 0x000fe4000780c0ff */
[----:B------:R-:W-:-:S11]  /*0ad0*/  ISETP.GT.U32.AND P1, PT, R4, -0x4, PT ;  /* 0xfffffffc0400780c */ /* 0x000fd60003f24070 */
[----:B------:R-:W-:Y:S05]  /*0ae0*/  @!P0 BRA `(.L_x_9) ;  /* 0x0000000000308947 */ /* 0x000fea0003800000 */
[----:B---3--:R-:W1:Y:S01]  /*0af0*/  LDC.64 R12, c[0x0][0x380] ;  /* 0x0000e000ff0c7b82 */ /* 0x008e620000000a00 */
[----:B------:R-:W-:-:S07]  /*0b00*/  IMAD.MOV R2, RZ, RZ, -R2 ;  /* 0x000000ffff027224 */ /* 0x000fce00078e0a02 */
[----:B------:R-:W2:Y:S02]  /*0b10*/  LDC.64 R8, c[0x0][0x388] ;  /* 0x0000e200ff087b82 */ /* 0x000ea40000000a00 */
.L_x_10:
[----:B-1--4-:R-:W-:-:S06]  /*0b20*/  IMAD.WIDE R4, R7, 0x4, R12 ;  /* 0x0000000407047825 */ /* 0x012fcc00078e020c */
[----:B------:R-:W3:Y:S01]  /*0b30*/  LDG.E R5, desc[UR4][R4.64] ;  /* 0x0000000404057981 */ /* 0x000ee2000c1e1900 */
[----:B------:R-:W-:Y:S01]  /*0b40*/  IADD3 R2, PT, PT, R2, 0x1, RZ ;  /* 0x0000000102027810 */ /* 0x000fe20007ffe0ff */
[C---:B--2---:R-:W-:Y:S01]  /*0b50*/  IMAD.WIDE R10, R3.reuse, 0x4, R8 ;  /* 0x00000004030a7825 */ /* 0x044fe200078e0208 */
[----:B------:R-:W-:Y:S02]  /*0b60*/  IADD3 R3, PT, PT, R3, 0x1, RZ ;  /* 0x0000000103037810 */ /* 0x000fe40007ffe0ff */
[----:B------:R-:W-:Y:S01]  /*0b70*/  ISETP.NE.AND P0, PT, R2, RZ, PT ;  /* 0x000000ff0200720c */ /* 0x000fe20003f05270 */
[----:B------:R-:W-:Y:S01]  /*0b80*/  VIADD R7, R7, 0x1 ;  /* 0x0000000107077836 */ /* 0x000fe20000000000 */
[----:B---3--:R4:W-:Y:S11]  /*0b90*/  STG.E desc[UR4][R10.64], R5 ;  /* 0x000000050a007986 */ /* 0x0089f6000c101904 */
[----:B------:R-:W-:Y:S05]  /*0ba0*/  @P0 BRA `(.L_x_10) ;  /* 0xfffffffc00dc0947 */ /* 0x000fea000383ffff */
.L_x_9:
[----:B------:R-:W-:Y:S05]  /*0bb0*/  @P1 EXIT ;  /* 0x000000000000194d */ /* 0x000fea0003800000 */
[----:B----4-:R-:W1:Y:S01]  /*0bc0*/  LDC.64 R4, c[0x0][0x388] ;  /* 0x0000e200ff047b82 */ /* 0x010e620000000a00 */
[----:B------:R-:W-:-:S05]  /*0bd0*/  IMAD.IADD R0, R7, 0x1, -R0 ;  /* 0x0000000107007824 */ /* 0x000fca00078e0a00 */
[----:B------:R-:W-:Y:S02]  /*0be0*/  ISETP.GE.AND P0, PT, R0, RZ, PT ;  /* 0x000000ff0000720c */ /* 0x000fe40003f06270 */
[----:B------:R-:W2:Y:S01]  /*0bf0*/  LDC.64 R8, c[0x0][0x380] ;  /* 0x0000e000ff087b82 */ /* 0x000ea20000000a00 */
[----:B-1----:R-:W-:-:S05]  /*0c00*/  IADD3 R4, P2, PT, R4, 0x8, RZ ;  /* 0x0000000804047810 */ /* 0x002fca0007f5e0ff */
[----:B------:R-:W-:Y:S01]  /*0c10*/  IMAD.X R5, RZ, RZ, R5, P2 ;  /* 0x000000ffff057224 */ /* 0x000fe200010e0605 */
[----:B--2---:R-:W-:-:S04]  /*0c20*/  IADD3 R8, P1, PT, R8, 0x8, RZ ;  /* 0x0000000808087810 */ /* 0x004fc80007f3e0ff */
[----:B------:R-:W-:Y:S01]  /*0c30*/  IADD3.X R9, PT, PT, RZ, R9, RZ, P1, !PT ;  /* 0x00000009ff097210 */ /* 0x000fe20000ffe4ff */
[----:B------:R-:W-:Y:S08]  /*0c40*/  @P0 BRA `(.L_x_11) ;  /* 0x00000004005c0947 */ /* 0x000ff00003800000 */
[----:B------:R-:W-:Y:S02]  /*0c50*/  IADD3 R2, PT, PT, -R0, RZ, RZ ;  /* 0x000000ff00027210 */ /* 0x000fe40007ffe1ff */
[----:B------:R-:W-:Y:S02]  /*0c60*/  PLOP3.LUT P0, PT, PT, PT, PT, 0x80, 0x8 ;  /* 0x000000000008781c */ /* 0x000fe40003f0f070 */
[----:B------:R-:W-:-:S13]  /*0c70*/  ISETP.GT.AND P1, PT, R2, 0xc, PT ;  /* 0x0000000c0200780c */ /* 0x000fda0003f24270 */
[----:B------:R-:W-:Y:S05]  /*0c80*/  @!P1 BRA `(.L_x_12) ;  /* 0x0000000000d09947 */ /* 0x000fea0003800000 */
[----:B------:R-:W-:-:S13]  /*0c90*/  PLOP3.LUT P0, PT, PT, PT, PT, 0x8, 0x80 ;  /* 0x000000000080781c */ /* 0x000fda0003f0e170 */
.L_x_13:
[----:B--2---:R-:W-:-:S05]  /*0ca0*/  IMAD.WIDE R10, R7, 0x4, R8 ;  /* 0x00000004070a7825 */ /* 0x004fca00078e0208 */
[----:B0--3--:R-:W2:Y:S01]  /*0cb0*/  LDG.E R17, desc[UR4][R10.64+-0x8] ;  /* 0xfffff8040a117981 */ /* 0x009ea2000c1e1900 */
        /* <DEDUP_REMOVED lines=20> */
[----:B------:R-:W-:Y:S01]  /*0e00*/  IMAD.WIDE R10, R11, 0x4, R8 ;  /* 0x000000040b0a7825 */ /* 0x000fe200078e0208 */
[----:B---3--:R-:W-:Y:S02]  /*0e10*/  IADD3 R15, PT, PT, R3, 0x8, RZ ;  /* 0x00000008030f7810 */ /* 0x008fe40007ffe0ff */
        /* <DEDUP_REMOVED lines=27> */
.L_x_12:
[----:B------:R-:W-:-:S04]  /*0fd0*/  IADD3 R2, PT, PT, -R0, RZ, RZ ;  /* 0x000000ff00027210 */ /* 0x000fc80007ffe1ff */
[----:B------:R-:W-:-:S13]  /*0fe0*/  ISETP.GT.AND P1, PT, R2, 0x4, PT ;  /* 0x000000040200780c */ /* 0x000fda0003f24270 */
[----:B------:R-:W-:Y:S05]  /*0ff0*/  @!P1 BRA `(.L_x_14) ;  /* 0x0000000000689947 */ /* 0x000fea0003800000 */
        /* <DEDUP_REMOVED lines=13> */
[----:B------:R-:W3:Y:S01]  /*10d0*/  LDG.E R25, desc[UR4][R12.64+-0x8] ;  /* 0xfffff8040c197981 */ /* 0x000ee2000c1e1900 */
[----:B0-----:R-:W-:-:S05]  /*10e0*/  IMAD.WIDE R16, R27, 0x4, R4 ;  /* 0x000000041b107825 */ /* 0x001fca00078e0204 */
[----:B---3--:R4:W-:Y:S04]  /*10f0*/  STG.E desc[UR4][R16.64+-0x8], R25 ;  /* 0xfffff81910007986 */ /* 0x0089e8000c101904 */
[----:B-1----:R-:W3:Y:S04]  /*1100*/  LDG.E R19, desc[UR4][R12.64+-0x4] ;  /* 0xfffffc040c137981 */ /* 0x002ee8000c1e1900 */
[----:B---3--:R4:W-:Y:S04]  /*1110*/  STG.E desc[UR4][R16.64+-0x4], R19 ;  /* 0xfffffc1310007986 */ /* 0x0089e8000c101904 */
        /* <DEDUP_REMOVED lines=8> */
.L_x_14:
[----:B------:R-:W-:-:S13]  /*11a0*/  ISETP.NE.OR P0, PT, R0, RZ, P0 ;  /* 0x000000ff0000720c */ /* 0x000fda0000705670 */
[----:B------:R-:W-:Y:S05]  /*11b0*/  @!P0 EXIT ;  /* 0x000000000000894d */ /* 0x000fea0003800000 */
.L_x_11:
[----:B--2-4-:R-:W-:-:S05]  /*11c0*/  IMAD.WIDE R10, R7, 0x4, R8 ;  /* 0x00000004070a7825 */ /* 0x014fca00078e0208 */
[----:B01----:R-:W2:Y:S01]  /*11d0*/  LDG.E R15, desc[UR4][R10.64+-0x8] ;  /* 0xfffff8040a0f7981 */ /* 0x003ea2000c1e1900 */
[----:B---3--:R-:W-:-:S05]  /*11e0*/  IMAD.WIDE R12, R3, 0x4, R4 ;  /* 0x00000004030c7825 */ /* 0x008fca00078e0204 */
        /* <DEDUP_REMOVED lines=12> */
[----:B------:R-:W-:Y:S05]  /*12b0*/  EXIT ;  /* 0x000000000000794d */ /* 0x000fea0003800000 */
.L_x_15:
[----:B------:R-:W-:-:S00]  /*12c0*/  BRA `(.L_x_15) ;  /* 0xfffffffc00fc7947 */ /* 0x000fc0000383ffff */
[----:B------:R-:W-:-:S00]  /*12d0*/  NOP ;  /* 0x0000000000007918 */ /* 0x000fc00000000000 */
        /* <DEDUP_REMOVED lines=10> */
.L_x_16:


//--------------------- .nv.shared.reserved.0     --------------------------
	.section	.nv.shared.reserved.0,"aw",@nobits
	.weak		__nv_reservedSMEM_offset_0_alias
	.size		__nv_reservedSMEM_offset_0_alias, 0, 64
	.other		__nv_reservedSMEM_offset_0_alias,@"STO_CUDA_RESERVED_SHARED STV_DEFAULT"
__nv_reservedSMEM_offset_0_alias:
	.zero		0
	.zero		64


//--------------------- .nv.constant0._Z9mergePassPiS_ii --------------------------
	.section	.nv.constant0._Z9mergePassPiS_ii,"a",@progbits
	.sectionflags	@""
	.align	4
.nv.constant0._Z9mergePassPiS_ii:
	.zero		920


//--------------------- SYMBOLS --------------------------

	.type		.nv.reservedSmem.offset0,@object
	.size		.nv.reservedSmem.offset0,0x4
